//
// Generated by NVIDIA NVVM Compiler
//
// Compiler Build ID: CL-36424714
// Cuda compilation tools, release 13.0, V13.0.88
// Based on NVVM 20.0.0
//

.version 9.0
.target sm_100
.address_size 64

	// .globl	maxpool2d_forward_kernel

.visible .entry maxpool2d_forward_kernel(
	.param .u64 .ptr .align 1 maxpool2d_forward_kernel_param_0,
	.param .u64 .ptr .align 1 maxpool2d_forward_kernel_param_1,
	.param .u64 .ptr .align 1 maxpool2d_forward_kernel_param_2,
	.param .u32 maxpool2d_forward_kernel_param_3,
	.param .u32 maxpool2d_forward_kernel_param_4,
	.param .u32 maxpool2d_forward_kernel_param_5,
	.param .u32 maxpool2d_forward_kernel_param_6,
	.param .u32 maxpool2d_forward_kernel_param_7,
	.param .u32 maxpool2d_forward_kernel_param_8,
	.param .u32 maxpool2d_forward_kernel_param_9,
	.param .u32 maxpool2d_forward_kernel_param_10,
	.param .u32 maxpool2d_forward_kernel_param_11,
	.param .u32 maxpool2d_forward_kernel_param_12
)
{
	.reg .pred 	%p<4>;
	.reg .b32 	%r<9>;
	.reg .b64 	%rd<15>;

	ld.param.u64 	%rd2, [maxpool2d_forward_kernel_param_1];
	ld.param.u64 	%rd3, [maxpool2d_forward_kernel_param_2];
	ld.param.u32 	%r1, [maxpool2d_forward_kernel_param_3];
	ld.param.u32 	%r2, [maxpool2d_forward_kernel_param_4];
	ld.param.s32 	%rd4, [maxpool2d_forward_kernel_param_11];
	ld.param.s32 	%rd5, [maxpool2d_forward_kernel_param_12];
	mov.u32 	%r3, %ctaid.x;
	mov.u32 	%r4, %ntid.x;
	mov.u32 	%r5, %tid.x;
	mad.lo.s32 	%r6, %r3, %r4, %r5;
	mul.wide.s32 	%rd6, %r2, %r1;
	mul.lo.s64 	%rd7, %rd6, %rd4;
	mul.lo.s64 	%rd8, %rd7, %rd5;
	cvt.s64.s32 	%rd1, %r6;
	setp.le.s64 	%p1, %rd8, %rd1;
	@%p1 bra 	$L__BB0_5;
	setp.eq.s64 	%p2, %rd2, 0;
	@%p2 bra 	$L__BB0_3;
	cvta.to.global.u64 	%rd9, %rd2;
	shl.b64 	%rd10, %rd1, 2;
	add.s64 	%rd11, %rd9, %rd10;
	mov.b32 	%r7, 0;
	st.global.u32 	[%rd11], %r7;
$L__BB0_3:
	setp.eq.s64 	%p3, %rd3, 0;
	@%p3 bra 	$L__BB0_5;
	cvta.to.global.u64 	%rd12, %rd3;
	shl.b64 	%rd13, %rd1, 2;
	add.s64 	%rd14, %rd12, %rd13;
	mov.b32 	%r8, -1;
	st.global.u32 	[%rd14], %r8;
$L__BB0_5:
	ret;

}


// ===== COMPILED SASS (sm_100) =====

	.target	sm_100

	.elftype	@"ET_EXEC"


//--------------------- .note.nv.tkinfo           --------------------------
	.section	.note.nv.tkinfo,"",@"SHT_NOTE"
	.sectionflags	@"SHF_NOTE_NV_TKINFO"
	.tkinfo
        /*0018*/ 	.word	0x00000002
        /*0030*/ 	.string	""
        /*0030*/ 	.string	"ptxas"
        /*0030*/ 	.string	"Cuda compilation tools, release 13.0, V13.0.88"
        /*0030*/ 	.string	"Build cuda_13.0.r13.0/compiler.36424714_0"
        /*0030*/ 	.string	"-arch sm_100 -m 64 "



//--------------------- .note.nv.cuinfo           --------------------------
	.section	.note.nv.cuinfo,"",@"SHT_NOTE"
	.sectionflags	@"SHF_NOTE_NV_CUINFO"
        /*0018*/ 	.short	0x0002
        /*001a*/ 	.short	0x0064
        /*001c*/ 	.short	0x0082
	.zero		2


//--------------------- .nv.info                  --------------------------
	.section	.nv.info,"",@"SHT_CUDA_INFO"
	.align	4


	//----- nvinfo : EIATTR_REGCOUNT
	.align		4
        /*0000*/ 	.byte	0x04, 0x2f
        /*0002*/ 	.short	(.L_1 - .L_0)
	.align		4
.L_0:
        /*0004*/ 	.word	index@(maxpool2d_forward_kernel)
        /*0008*/ 	.word	0x00000008


	//----- nvinfo : EIATTR_FRAME_SIZE
	.align		4
.L_1:
        /*000c*/ 	.byte	0x04, 0x11
        /*000e*/ 	.short	(.L_3 - .L_2)
	.align		4
.L_2:
        /*0010*/ 	.word	index@(maxpool2d_forward_kernel)
        /*0014*/ 	.word	0x00000000


	//----- nvinfo : EIATTR_MIN_STACK_SIZE
	.align		4
.L_3:
        /*0018*/ 	.byte	0x04, 0x12
        /*001a*/ 	.short	(.L_5 - .L_4)
	.align		4
.L_4:
        /*001c*/ 	.word	index@(maxpool2d_forward_kernel)
        /*0020*/ 	.word	0x00000000
.L_5:


//--------------------- .nv.compat                --------------------------
	.section	.nv.compat,"",@"SHT_CUDA_COMPAT_INFO"
	.align	4
        /*0000*/ 	.byte	0x02, 0x09, 0x00, 0x00, 0x02, 0x02, 0x01, 0x00, 0x02, 0x05, 0x05, 0x00, 0x03, 0x07, 0x01, 0x01
        /*0010*/ 	.byte	0x02, 0x03, 0x00, 0x00, 0x02, 0x06, 0x01, 0x00, 0x04, 0x0b, 0x08, 0x00, 0x09, 0x00, 0x00, 0x00
        /*0020*/ 	.byte	0x00, 0x00, 0x00, 0x00


//--------------------- .nv.info.maxpool2d_forward_kernel --------------------------
	.section	.nv.info.maxpool2d_forward_kernel,"",@"SHT_CUDA_INFO"
	.sectionflags	@""
	.align	4


	//----- nvinfo : EIATTR_CUDA_API_VERSION
	.align		4
        /*0000*/ 	.byte	0x04, 0x37
        /*0002*/ 	.short	(.L_7 - .L_6)
.L_6:
        /*0004*/ 	.word	0x00000082


	//----- nvinfo : EIATTR_KPARAM_INFO
	.align		4
.L_7:
        /*0008*/ 	.byte	0x04, 0x17
        /*000a*/ 	.short	(.L_9 - .L_8)
.L_8:
        /*000c*/ 	.word	0x00000000
        /*0010*/ 	.short	0x000c
        /*0012*/ 	.short	0x003c
        /*0014*/ 	.byte	0x00, 0xf0, 0x11, 0x00


	//----- nvinfo : EIATTR_KPARAM_INFO
	.align		4
.L_9:
        /*0018*/ 	.byte	0x04, 0x17
        /*001a*/ 	.short	(.L_11 - .L_10)
.L_10:
        /*001c*/ 	.word	0x00000000
        /*0020*/ 	.short	0x000b
        /*0022*/ 	.short	0x0038
        /*0024*/ 	.byte	0x00, 0xf0, 0x11, 0x00


	//----- nvinfo : EIATTR_KPARAM_INFO
	.align		4
.L_11:
        /*0028*/ 	.byte	0x04, 0x17
        /*002a*/ 	.short	(.L_13 - .L_12)
.L_12:
        /*002c*/ 	.word	0x00000000
        /*0030*/ 	.short	0x000a
        /*0032*/ 	.short	0x0034
        /*0034*/ 	.byte	0x00, 0xf0, 0x11, 0x00


	//----- nvinfo : EIATTR_KPARAM_INFO
	.align		4
.L_13:
        /*0038*/ 	.byte	0x04, 0x17
        /*003a*/ 	.short	(.L_15 - .L_14)
.L_14:
        /*003c*/ 	.word	0x00000000
        /*0040*/ 	.short	0x0009
        /*0042*/ 	.short	0x0030
        /*0044*/ 	.byte	0x00, 0xf0, 0x11, 0x00


	//----- nvinfo : EIATTR_KPARAM_INFO
	.align		4
.L_15:
        /*0048*/ 	.byte	0x04, 0x17
        /*004a*/ 	.short	(.L_17 - .L_16)
.L_16:
        /*004c*/ 	.word	0x00000000
        /*0050*/ 	.short	0x0008
        /*0052*/ 	.short	0x002c
        /*0054*/ 	.byte	0x00, 0xf0, 0x11, 0x00


	//----- nvinfo : EIATTR_KPARAM_INFO
	.align		4
.L_17:
        /*0058*/ 	.byte	0x04, 0x17
        /*005a*/ 	.short	(.L_19 - .L_18)
.L_18:
        /*005c*/ 	.word	0x00000000
        /*0060*/ 	.short	0x0007
        /*0062*/ 	.short	0x0028
        /*0064*/ 	.byte	0x00, 0xf0, 0x11, 0x00


	//----- nvinfo : EIATTR_KPARAM_INFO
	.align		4
.L_19:
        /*0068*/ 	.byte	0x04, 0x17
        /*006a*/ 	.short	(.L_21 - .L_20)
.L_20:
        /*006c*/ 	.word	0x00000000
        /*0070*/ 	.short	0x0006
        /*0072*/ 	.short	0x0024
        /*0074*/ 	.byte	0x00, 0xf0, 0x11, 0x00


	//----- nvinfo : EIATTR_KPARAM_INFO
	.align		4
.L_21:
        /*0078*/ 	.byte	0x04, 0x17
        /*007a*/ 	.short	(.L_23 - .L_22)
.L_22:
        /*007c*/ 	.word	0x00000000
        /*0080*/ 	.short	0x0005
        /*0082*/ 	.short	0x0020
        /*0084*/ 	.byte	0x00, 0xf0, 0x11, 0x00


	//----- nvinfo : EIATTR_KPARAM_INFO
	.align		4
.L_23:
        /*0088*/ 	.byte	0x04, 0x17
        /*008a*/ 	.short	(.L_25 - .L_24)
.L_24:
        /*008c*/ 	.word	0x00000000
        /*0090*/ 	.short	0x0004
        /*0092*/ 	.short	0x001c
        /*0094*/ 	.byte	0x00, 0xf0, 0x11, 0x00


	//----- nvinfo : EIATTR_KPARAM_INFO
	.align		4
.L_25:
        /*0098*/ 	.byte	0x04, 0x17
        /*009a*/ 	.short	(.L_27 - .L_26)
.L_26:
        /*009c*/ 	.word	0x00000000
        /*00a0*/ 	.short	0x0003
        /*00a2*/ 	.short	0x0018
        /*00a4*/ 	.byte	0x00, 0xf0, 0x11, 0x00


	//----- nvinfo : EIATTR_KPARAM_INFO
	.align		4
.L_27:
        /*00a8*/ 	.byte	0x04, 0x17
        /*00aa*/ 	.short	(.L_29 - .L_28)
.L_28:
        /*00ac*/ 	.word	0x00000000
        /*00b0*/ 	.short	0x0002
        /*00b2*/ 	.short	0x0010
        /*00b4*/ 	.byte	0x00, 0xf5, 0x21, 0x00


	//----- nvinfo : EIATTR_KPARAM_INFO
	.align		4
.L_29:
        /*00b8*/ 	.byte	0x04, 0x17
        /*00ba*/ 	.short	(.L_31 - .L_30)
.L_30:
        /*00bc*/ 	.word	0x00000000
        /*00c0*/ 	.short	0x0001
        /*00c2*/ 	.short	0x0008
        /*00c4*/ 	.byte	0x00, 0xf5, 0x21, 0x00


	//----- nvinfo : EIATTR_KPARAM_INFO
	.align		4
.L_31:
        /*00c8*/ 	.byte	0x04, 0x17
        /*00ca*/ 	.short	(.L_33 - .L_32)
.L_32:
        /*00cc*/ 	.word	0x00000000
        /*00d0*/ 	.short	0x0000
        /*00d2*/ 	.short	0x0000
        /*00d4*/ 	.byte	0x00, 0xf5, 0x21, 0x00


	//----- nvinfo : EIATTR_SPARSE_MMA_MASK
	.align		4
.L_33:
        /*00d8*/ 	.byte	0x03, 0x50
        /*00da*/ 	.short	0x0000


	//----- nvinfo : EIATTR_MAXREG_COUNT
	.align		4
        /*00dc*/ 	.byte	0x03, 0x1b
        /*00de*/ 	.short	0x00ff


	//----- nvinfo : EIATTR_MERCURY_ISA_VERSION
	.align		4
        /*00e0*/ 	.byte	0x03, 0x5f
        /*00e2*/ 	.short	0x0101


	//----- nvinfo : EIATTR_VRC_CTA_INIT_COUNT
	.align		4
        /*00e4*/ 	.byte	0x02, 0x4a
	.zero		1
	.zero		1


	//----- nvinfo : EIATTR_EXIT_INSTR_OFFSETS
	.align		4
        /*00e8*/ 	.byte	0x04, 0x1c
        /*00ea*/ 	.short	(.L_35 - .L_34)


	//   ....[0]....
.L_34:
        /*00ec*/ 	.word	0x00000160


	//   ....[1]....
        /*00f0*/ 	.word	0x00000210


	//   ....[2]....
        /*00f4*/ 	.word	0x00000260


	//----- nvinfo : EIATTR_CBANK_PARAM_SIZE
	.align		4
.L_35:
        /*00f8*/ 	.byte	0x03, 0x19
        /*00fa*/ 	.short	0x0040


	//----- nvinfo : EIATTR_PARAM_CBANK
	.align		4
        /*00fc*/ 	.byte	0x04, 0x0a
        /*00fe*/ 	.short	(.L_37 - .L_36)
	.align		4
.L_36:
        /*0100*/ 	.word	index@(.nv.constant0.maxpool2d_forward_kernel)
        /*0104*/ 	.short	0x0380
        /*0106*/ 	.short	0x0040


	//----- nvinfo : EIATTR_SW_WAR
	.align		4
.L_37:
        /*0108*/ 	.byte	0x04, 0x36
        /*010a*/ 	.short	(.L_39 - .L_38)
.L_38:
        /*010c*/ 	.word	0x00000008
.L_39:


//--------------------- .nv.callgraph             --------------------------
	.section	.nv.callgraph,"",@"SHT_CUDA_CALLGRAPH"
	.align	4
	.sectionentsize	8
	.align		4
        /*0000*/ 	.word	0x00000000
	.align		4
        /*0004*/ 	.word	0xffffffff
	.align		4
        /*0008*/ 	.word	0x00000000
	.align		4
        /*000c*/ 	.word	0xfffffffe
	.align		4
        /*0010*/ 	.word	0x00000000
	.align		4
        /*0014*/ 	.word	0xfffffffd
	.align		4
        /*0018*/ 	.word	0x00000000
	.align		4
        /*001c*/ 	.word	0xfffffffc


//--------------------- .text.maxpool2d_forward_kernel --------------------------
	.section	.text.maxpool2d_forward_kernel,"ax",@progbits
	.align	128
        .global         maxpool2d_forward_kernel
        .type           maxpool2d_forward_kernel,@function
        .size           maxpool2d_forward_kernel,(.L_x_1 - maxpool2d_forward_kernel)
        .other          maxpool2d_forward_kernel,@"STO_CUDA_ENTRY STV_DEFAULT"
maxpool2d_forward_kernel:
.text.maxpool2d_forward_kernel:
[----:B------:R-:W-:Y:S01]  /*0000*/  LDC R1, c[0x0][0x37c] ;  /* 0x0000df00ff017b82 */ /* 0x000fe20000000800 */
[----:B------:R-:W0:Y:S01]  /*0010*/  LDCU.64 UR4, c[0x0][0x398] ;  /* 0x00007300ff0477ac */ /* 0x000e220008000a00 */
[----:B------:R-:W1:Y:S06]  /*0020*/  S2R R3, SR_TID.X ;  /* 0x0000000000037919 */ /* 0x000e6c0000002100 */
[----:B------:R-:W1:Y:S01]  /*0030*/  S2UR UR9, SR_CTAID.X ;  /* 0x00000000000979c3 */ /* 0x000e620000002500 */
[----:B------:R-:W2:Y:S07]  /*0040*/  LDCU.64 UR10, c[0x0][0x3b8] ;  /* 0x00007700ff0a77ac */ /* 0x000eae0008000a00 */
[----:B------:R-:W1:Y:S01]  /*0050*/  LDC R0, c[0x0][0x360] ;  /* 0x0000d800ff007b82 */ /* 0x000e620000000800 */
[----:B0-----:R-:W-:-:S02]  /*0060*/  UIMAD.WIDE UR4, UR5, UR4, URZ ;  /* 0x00000004050472a5 */ /* 0x001fc4000f8e02ff */
[----:B--2---:R-:W-:Y:S02]  /*0070*/  USHF.R.S32.HI UR8, URZ, 0x1f, UR10 ;  /* 0x0000001fff087899 */ /* 0x004fe4000801140a */
[----:B------:R-:W-:Y:S02]  /*0080*/  UIMAD UR5, UR5, UR10, URZ ;  /* 0x0000000a050572a4 */ /* 0x000fe4000f8e02ff */
[----:B------:R-:W-:Y:S02]  /*0090*/  UIMAD.WIDE.U32 UR6, UR4, UR10, URZ ;  /* 0x0000000a040672a5 */ /* 0x000fe4000f8e00ff */
[----:B------:R-:W-:-:S04]  /*00a0*/  UIMAD UR4, UR4, UR8, UR5 ;  /* 0x00000008040472a4 */ /* 0x000fc8000f8e0205 */
[----:B------:R-:W-:Y:S02]  /*00b0*/  UIADD3 UR4, UPT, UPT, UR7, UR4, URZ ;  /* 0x0000000407047290 */ /* 0x000fe4000fffe0ff */
[----:B------:R-:W-:Y:S01]  /*00c0*/  USHF.R.S32.HI UR7, URZ, 0x1f, UR11 ;  /* 0x0000001fff077899 */ /* 0x000fe2000801140b */
[----:B-1----:R-:W-:Y:S01]  /*00d0*/  IMAD R0, R0, UR9, R3 ;  /* 0x0000000900007c24 */ /* 0x002fe2000f8e0203 */
[----:B------:R-:W-:Y:S02]  /*00e0*/  UIMAD UR8, UR4, UR11, URZ ;  /* 0x0000000b040872a4 */ /* 0x000fe4000f8e02ff */
[----:B------:R-:W-:Y:S02]  /*00f0*/  UIMAD.WIDE.U32 UR4, UR6, UR11, URZ ;  /* 0x0000000b060472a5 */ /* 0x000fe4000f8e00ff */
[----:B------:R-:W-:Y:S01]  /*0100*/  UIMAD UR7, UR7, UR6, UR8 ;  /* 0x00000006070772a4 */ /* 0x000fe2000f8e0208 */
[----:B------:R-:W-:-:S03]  /*0110*/  SHF.R.S32.HI R3, RZ, 0x1f, R0 ;  /* 0x0000001fff037819 */ /* 0x000fc60000011400 */
[----:B------:R-:W-:Y:S01]  /*0120*/  UIADD3 UR5, UPT, UPT, UR5, UR7, URZ ;  /* 0x0000000705057290 */ /* 0x000fe2000fffe0ff */
[----:B------:R-:W-:-:S05]  /*0130*/  ISETP.LT.U32.AND P0, PT, R0, UR4, PT ;  /* 0x0000000400007c0c */ /* 0x000fca000bf01070 */
[----:B------:R-:W-:-:S05]  /*0140*/  IMAD.U32 R2, RZ, RZ, UR5 ;  /* 0x00000005ff027e24 */ /* 0x000fca000f8e00ff */
[----:B------:R-:W-:-:S13]  /*0150*/  ISETP.GT.AND.EX P0, PT, R2, R3, PT, P0 ;  /* 0x000000030200720c */ /* 0x000fda0003f04300 */
[----:B------:R-:W-:Y:S05]  /*0160*/  @!P0 EXIT ;  /* 0x000000000000894d */ /* 0x000fea0003800000 */
[----:B------:R-:W0:Y:S01]  /*0170*/  LDCU.64 UR6, c[0x0][0x388] ;  /* 0x00007100ff0677ac */ /* 0x000e220008000a00 */
[----:B------:R-:W1:Y:S01]  /*0180*/  LDCU.64 UR8, c[0x0][0x390] ;  /* 0x00007200ff0877ac */ /* 0x000e620008000a00 */
[----:B------:R-:W2:Y:S01]  /*0190*/  LDCU.64 UR4, c[0x0][0x358] ;  /* 0x00006b00ff0477ac */ /* 0x000ea20008000a00 */
[----:B0-----:R-:W-:-:S04]  /*01a0*/  ISETP.NE.U32.AND P0, PT, RZ, UR6, PT ;  /* 0x00000006ff007c0c */ /* 0x001fc8000bf05070 */
[----:B------:R-:W-:Y:S02]  /*01b0*/  ISETP.NE.AND.EX P0, PT, RZ, UR7, PT, P0 ;  /* 0x00000007ff007c0c */ /* 0x000fe4000bf05300 */
[----:B-1----:R-:W-:-:S04]  /*01c0*/  ISETP.NE.U32.AND P1, PT, RZ, UR8, PT ;  /* 0x00000008ff007c0c */ /* 0x002fc8000bf25070 */
[----:B------:R-:W-:-:S07]  /*01d0*/  ISETP.NE.AND.EX P1, PT, RZ, UR9, PT, P1 ;  /* 0x00000009ff007c0c */ /* 0x000fce000bf25310 */
[----:B------:R-:W-:-:S04]  /*01e0*/  @P0 LEA R4, P2, R0, UR6, 0x2 ;  /* 0x0000000600040c11 */ /* 0x000fc8000f8410ff */
[----:B------:R-:W-:-:S05]  /*01f0*/  @P0 LEA.HI.X R5, R0, UR7, R3, 0x2, P2 ;  /* 0x0000000700050c11 */ /* 0x000fca00090f1403 */
[----:B--2---:R0:W-:Y:S01]  /*0200*/  @P0 STG.E desc[UR4][R4.64], RZ ;  /* 0x000000ff04000986 */ /* 0x0041e2000c101904 */
[----:B------:R-:W-:Y:S05]  /*0210*/  @!P1 EXIT ;  /* 0x000000000000994d */ /* 0x000fea0003800000 */
[----:B------:R-:W-:Y:S01]  /*0220*/  LEA R2, P0, R0, UR8, 0x2 ;  /* 0x0000000800027c11 */ /* 0x000fe2000f8010ff */
[----:B0-----:R-:W-:-:S03]  /*0230*/  IMAD.MOV.U32 R5, RZ, RZ, -0x1 ;  /* 0xffffffffff057424 */ /* 0x001fc600078e00ff */
[----:B------:R-:W-:-:S05]  /*0240*/  LEA.HI.X R3, R0, UR9, R3, 0x2, P0 ;  /* 0x0000000900037c11 */ /* 0x000fca00080f1403 */
[----:B------:R-:W-:Y:S01]  /*0250*/  STG.E desc[UR4][R2.64], R5 ;  /* 0x0000000502007986 */ /* 0x000fe2000c101904 */
[----:B------:R-:W-:Y:S05]  /*0260*/  EXIT ;  /* 0x000000000000794d */ /* 0x000fea0003800000 */
.L_x_0:
[----:B------:R-:W-:-:S00]  /*0270*/  BRA `(.L_x_0) ;  /* 0xfffffffc00fc7947 */ /* 0x000fc0000383ffff */
[----:B------:R-:W-:-:S00]  /*0280*/  NOP ;  /* 0x0000000000007918 */ /* 0x000fc00000000000 */
[----:B------:R-:W-:-:S00]  /*0290*/  NOP ;  /* 0x0000000000007918 */ /* 0x000fc00000000000 */
[----:B------:R-:W-:-:S00]  /*02a0*/  NOP ;  /* 0x0000000000007918 */ /* 0x000fc00000000000 */
[----:B------:R-:W-:-:S00]  /*02b0*/  NOP ;  /* 0x0000000000007918 */ /* 0x000fc00000000000 */
[----:B------:R-:W-:-:S00]  /*02c0*/  NOP ;  /* 0x0000000000007918 */ /* 0x000fc00000000000 */
[----:B------:R-:W-:-:S00]  /*02d0*/  NOP ;  /* 0x0000000000007918 */ /* 0x000fc00000000000 */
[----:B------:R-:W-:-:S00]  /*02e0*/  NOP ;  /* 0x0000000000007918 */ /* 0x000fc00000000000 */
[----:B------:R-:W-:-:S00]  /*02f0*/  NOP ;  /* 0x0000000000007918 */ /* 0x000fc00000000000 */
.L_x_1:


//--------------------- .nv.shared.reserved.0     --------------------------
	.section	.nv.shared.reserved.0,"aw",@nobits
	.weak		__nv_reservedSMEM_offset_0_alias
	.size		__nv_reservedSMEM_offset_0_alias, 0, 64
	.other		__nv_reservedSMEM_offset_0_alias,@"STO_CUDA_RESERVED_SHARED STV_DEFAULT"
__nv_reservedSMEM_offset_0_alias:
	.zero		0
	.zero		64


//--------------------- .nv.constant0.maxpool2d_forward_kernel --------------------------
	.section	.nv.constant0.maxpool2d_forward_kernel,"a",@progbits
	.sectionflags	@""
	.align	4
.nv.constant0.maxpool2d_forward_kernel:
	.zero		960


//--------------------- SYMBOLS --------------------------

	.type		.nv.reservedSmem.offset0,@object
	.size		.nv.reservedSmem.offset0,0x4
